//
// Generated by NVIDIA NVVM Compiler
//
// Compiler Build ID: CL-36424714
// Cuda compilation tools, release 13.0, V13.0.88
// Based on NVVM 20.0.0
//

.version 9.0
.target sm_100
.address_size 64

	// .globl	_Z18search_target_filePcS_
.extern .func  (.param .b32 func_retval0) vprintf
(
	.param .b64 vprintf_param_0,
	.param .b64 vprintf_param_1
)
;
.global .align 1 .b8 $str[28] = {67, 117, 114, 114, 101, 110, 116, 32, 112, 97, 116, 104, 32, 101, 108, 101, 109, 101, 110, 116, 32, 45, 62, 32, 37, 99, 10};

.visible .entry _Z18search_target_filePcS_(
	.param .u64 .ptr .align 1 _Z18search_target_filePcS__param_0,
	.param .u64 .ptr .align 1 _Z18search_target_filePcS__param_1
)
{
	.local .align 8 .b8 	__local_depot0[8];
	.reg .b64 	%SP;
	.reg .b64 	%SPL;
	.reg .pred 	%p<2>;
	.reg .b16 	%rs<2>;
	.reg .b32 	%r<8>;
	.reg .b64 	%rd<9>;

	mov.u64 	%SPL, __local_depot0;
	cvta.local.u64 	%SP, %SPL;
	ld.param.u64 	%rd1, [_Z18search_target_filePcS__param_0];
	cvta.to.global.u64 	%rd2, %rd1;
	mov.u32 	%r1, %tid.x;
	mov.u32 	%r2, %ctaid.x;
	mad.lo.s32 	%r3, %r2, %r1, %r1;
	cvt.u64.u32 	%rd3, %r3;
	add.s64 	%rd4, %rd2, %rd3;
	ld.global.u8 	%rs1, [%rd4];
	setp.eq.s16 	%p1, %rs1, 0;
	@%p1 bra 	$L__BB0_2;
	add.u64 	%rd5, %SP, 0;
	add.u64 	%rd6, %SPL, 0;
	cvt.u32.u16 	%r4, %rs1;
	cvt.s32.s8 	%r5, %r4;
	st.local.u32 	[%rd6], %r5;
	mov.u64 	%rd7, $str;
	cvta.global.u64 	%rd8, %rd7;
	{ // callseq 0, 0
	.param .b64 param0;
	st.param.b64 	[param0], %rd8;
	.param .b64 param1;
	st.param.b64 	[param1], %rd5;
	.param .b32 retval0;
	call.uni (retval0), 
	vprintf, 
	(
	param0, 
	param1
	);
	ld.param.b32 	%r6, [retval0];
	} // callseq 0
$L__BB0_2:
	ret;

}


// ===== COMPILED SASS (sm_100) =====

	.target	sm_100

	.elftype	@"ET_EXEC"


//--------------------- .note.nv.tkinfo           --------------------------
	.section	.note.nv.tkinfo,"",@"SHT_NOTE"
	.sectionflags	@"SHF_NOTE_NV_TKINFO"
	.tkinfo
        /*0018*/ 	.word	0x00000002
        /*0030*/ 	.string	""
        /*0030*/ 	.string	"ptxas"
        /*0030*/ 	.string	"Cuda compilation tools, release 13.0, V13.0.88"
        /*0030*/ 	.string	"Build cuda_13.0.r13.0/compiler.36424714_0"
        /*0030*/ 	.string	"-arch sm_100 -m 64 "



//--------------------- .note.nv.cuinfo           --------------------------
	.section	.note.nv.cuinfo,"",@"SHT_NOTE"
	.sectionflags	@"SHF_NOTE_NV_CUINFO"
        /*0018*/ 	.short	0x0002
        /*001a*/ 	.short	0x0064
        /*001c*/ 	.short	0x0082
	.zero		2


//--------------------- .nv.info                  --------------------------
	.section	.nv.info,"",@"SHT_CUDA_INFO"
	.align	4


	//----- nvinfo : EIATTR_REGCOUNT
	.align		4
        /*0000*/ 	.byte	0x04, 0x2f
        /*0002*/ 	.short	(.L_2 - .L_1)
	.align		4
.L_1:
        /*0004*/ 	.word	index@(_Z18search_target_filePcS_)
        /*0008*/ 	.word	0x00000018


	//----- nvinfo : EIATTR_FRAME_SIZE
	.align		4
.L_2:
        /*000c*/ 	.byte	0x04, 0x11
        /*000e*/ 	.short	(.L_4 - .L_3)
	.align		4
.L_3:
        /*0010*/ 	.word	index@(_Z18search_target_filePcS_)
        /*0014*/ 	.word	0x00000008


	//----- nvinfo : EIATTR_MIN_STACK_SIZE
	.align		4
.L_4:
        /*0018*/ 	.byte	0x04, 0x12
        /*001a*/ 	.short	(.L_6 - .L_5)
	.align		4
.L_5:
        /*001c*/ 	.word	index@(_Z18search_target_filePcS_)
        /*0020*/ 	.word	0x00000008
.L_6:


//--------------------- .nv.compat                --------------------------
	.section	.nv.compat,"",@"SHT_CUDA_COMPAT_INFO"
	.align	4
        /*0000*/ 	.byte	0x02, 0x09, 0x00, 0x00, 0x02, 0x02, 0x01, 0x00, 0x02, 0x05, 0x05, 0x00, 0x03, 0x07, 0x01, 0x01
        /*0010*/ 	.byte	0x02, 0x03, 0x00, 0x00, 0x02, 0x06, 0x01, 0x00, 0x04, 0x0b, 0x08, 0x00, 0x09, 0x00, 0x00, 0x00
        /*0020*/ 	.byte	0x00, 0x00, 0x00, 0x00


//--------------------- .nv.info._Z18search_target_filePcS_ --------------------------
	.section	.nv.info._Z18search_target_filePcS_,"",@"SHT_CUDA_INFO"
	.sectionflags	@""
	.align	4


	//----- nvinfo : EIATTR_CUDA_API_VERSION
	.align		4
        /*0000*/ 	.byte	0x04, 0x37
        /*0002*/ 	.short	(.L_8 - .L_7)
.L_7:
        /*0004*/ 	.word	0x00000082


	//----- nvinfo : EIATTR_KPARAM_INFO
	.align		4
.L_8:
        /*0008*/ 	.byte	0x04, 0x17
        /*000a*/ 	.short	(.L_10 - .L_9)
.L_9:
        /*000c*/ 	.word	0x00000000
        /*0010*/ 	.short	0x0001
        /*0012*/ 	.short	0x0008
        /*0014*/ 	.byte	0x00, 0xf5, 0x21, 0x00


	//----- nvinfo : EIATTR_KPARAM_INFO
	.align		4
.L_10:
        /*0018*/ 	.byte	0x04, 0x17
        /*001a*/ 	.short	(.L_12 - .L_11)
.L_11:
        /*001c*/ 	.word	0x00000000
        /*0020*/ 	.short	0x0000
        /*0022*/ 	.short	0x0000
        /*0024*/ 	.byte	0x00, 0xf5, 0x21, 0x00


	//----- nvinfo : EIATTR_SPARSE_MMA_MASK
	.align		4
.L_12:
        /*0028*/ 	.byte	0x03, 0x50
        /*002a*/ 	.short	0x0000


	//----- nvinfo : EIATTR_MAXREG_COUNT
	.align		4
        /*002c*/ 	.byte	0x03, 0x1b
        /*002e*/ 	.short	0x00ff


	//----- nvinfo : EIATTR_EXTERNS
	.align		4
        /*0030*/ 	.byte	0x04, 0x0f
        /*0032*/ 	.short	(.L_14 - .L_13)


	//   ....[0]....
	.align		4
.L_13:
        /*0034*/ 	.word	index@(vprintf)


	//----- nvinfo : EIATTR_MERCURY_ISA_VERSION
	.align		4
.L_14:
        /*0038*/ 	.byte	0x03, 0x5f
        /*003a*/ 	.short	0x0101


	//----- nvinfo : EIATTR_VRC_CTA_INIT_COUNT
	.align		4
        /*003c*/ 	.byte	0x02, 0x4a
	.zero		1
	.zero		1


	//----- nvinfo : EIATTR_SYSCALL_OFFSETS
	.align		4
        /*0040*/ 	.byte	0x04, 0x46
        /*0042*/ 	.short	(.L_16 - .L_15)


	//   ....[0]....
.L_15:
        /*0044*/ 	.word	0x00000180


	//----- nvinfo : EIATTR_EXIT_INSTR_OFFSETS
	.align		4
.L_16:
        /*0048*/ 	.byte	0x04, 0x1c
        /*004a*/ 	.short	(.L_18 - .L_17)


	//   ....[0]....
.L_17:
        /*004c*/ 	.word	0x000000f0


	//   ....[1]....
        /*0050*/ 	.word	0x00000190


	//----- nvinfo : EIATTR_CRS_STACK_SIZE
	.align		4
.L_18:
        /*0054*/ 	.byte	0x04, 0x1e
        /*0056*/ 	.short	(.L_20 - .L_19)
.L_19:
        /*0058*/ 	.word	0x00000000


	//----- nvinfo : EIATTR_CBANK_PARAM_SIZE
	.align		4
.L_20:
        /*005c*/ 	.byte	0x03, 0x19
        /*005e*/ 	.short	0x0010


	//----- nvinfo : EIATTR_PARAM_CBANK
	.align		4
        /*0060*/ 	.byte	0x04, 0x0a
        /*0062*/ 	.short	(.L_22 - .L_21)
	.align		4
.L_21:
        /*0064*/ 	.word	index@(.nv.constant0._Z18search_target_filePcS_)
        /*0068*/ 	.short	0x0380
        /*006a*/ 	.short	0x0010


	//----- nvinfo : EIATTR_SW_WAR
	.align		4
.L_22:
        /*006c*/ 	.byte	0x04, 0x36
        /*006e*/ 	.short	(.L_24 - .L_23)
.L_23:
        /*0070*/ 	.word	0x00000008
.L_24:


//--------------------- .nv.callgraph             --------------------------
	.section	.nv.callgraph,"",@"SHT_CUDA_CALLGRAPH"
	.align	4
	.sectionentsize	8
	.align		4
        /*0000*/ 	.word	0x00000000
	.align		4
        /*0004*/ 	.word	0xffffffff
	.align		4
        /*0008*/ 	.word	index@(_Z18search_target_filePcS_)
	.align		4
        /*000c*/ 	.word	index@(vprintf)
	.align		4
        /*0010*/ 	.word	0x00000000
	.align		4
        /*0014*/ 	.word	0xfffffffe
	.align		4
        /*0018*/ 	.word	0x00000000
	.align		4
        /*001c*/ 	.word	0xfffffffd
	.align		4
        /*0020*/ 	.word	0x00000000
	.align		4
        /*0024*/ 	.word	0xfffffffc


//--------------------- .nv.constant4             --------------------------
	.section	.nv.constant4,"a",@progbits
	.align	8
	.align		8
.nv.constant4:
        /*0000*/ 	.dword	vprintf
	.align		8
        /*0008*/ 	.dword	$str


//--------------------- .text._Z18search_target_filePcS_ --------------------------
	.section	.text._Z18search_target_filePcS_,"ax",@progbits
	.align	128
        .global         _Z18search_target_filePcS_
        .type           _Z18search_target_filePcS_,@function
        .size           _Z18search_target_filePcS_,(.L_x_2 - _Z18search_target_filePcS_)
        .other          _Z18search_target_filePcS_,@"STO_CUDA_ENTRY STV_DEFAULT"
_Z18search_target_filePcS_:
.text._Z18search_target_filePcS_:
[----:B------:R-:W0:Y:S01]  /*0000*/  LDC R1, c[0x0][0x37c] ;  /* 0x0000df00ff017b82 */ /* 0x000e220000000800 */
[----:B------:R-:W1:Y:S07]  /*0010*/  S2R R2, SR_TID.X ;  /* 0x0000000000027919 */ /* 0x000e6e0000002100 */
[----:B------:R-:W1:Y:S01]  /*0020*/  S2UR UR6, SR_CTAID.X ;  /* 0x00000000000679c3 */ /* 0x000e620000002500 */
[----:B------:R-:W2:Y:S01]  /*0030*/  LDCU.64 UR8, c[0x0][0x380] ;  /* 0x00007000ff0877ac */ /* 0x000ea20008000a00 */
[----:B0-----:R-:W-:Y:S01]  /*0040*/  VIADD R1, R1, 0xfffffff8 ;  /* 0xfffffff801017836 */ /* 0x001fe20000000000 */
[----:B------:R-:W0:Y:S01]  /*0050*/  LDCU.64 UR4, c[0x0][0x358] ;  /* 0x00006b00ff0477ac */ /* 0x000e220008000a00 */
[----:B-1----:R-:W-:-:S05]  /*0060*/  IMAD R2, R2, UR6, R2 ;  /* 0x0000000602027c24 */ /* 0x002fca000f8e0202 */
[----:B--2---:R-:W-:-:S05]  /*0070*/  IADD3 R2, P0, PT, R2, UR8, RZ ;  /* 0x0000000802027c10 */ /* 0x004fca000ff1e0ff */
[----:B------:R-:W-:-:S05]  /*0080*/  IMAD.X R3, RZ, RZ, UR9, P0 ;  /* 0x00000009ff037e24 */ /* 0x000fca00080e06ff */
[----:B0-----:R-:W2:Y:S01]  /*0090*/  LDG.E.U8 R2, desc[UR4][R2.64] ;  /* 0x0000000402027981 */ /* 0x001ea2000c1e1100 */
[----:B------:R-:W0:Y:S01]  /*00a0*/  LDCU UR4, c[0x0][0x2f8] ;  /* 0x00005f00ff0477ac */ /* 0x000e220008000800 */
[----:B------:R-:W1:Y:S01]  /*00b0*/  LDCU UR5, c[0x0][0x2fc] ;  /* 0x00005f80ff0577ac */ /* 0x000e620008000800 */
[----:B0-----:R-:W-:-:S05]  /*00c0*/  IADD3 R6, P1, PT, R1, UR4, RZ ;  /* 0x0000000401067c10 */ /* 0x001fca000ff3e0ff */
[----:B-1----:R-:W-:Y:S01]  /*00d0*/  IMAD.X R7, RZ, RZ, UR5, P1 ;  /* 0x00000005ff077e24 */ /* 0x002fe200088e06ff */
[----:B--2---:R-:W-:-:S13]  /*00e0*/  ISETP.NE.AND P0, PT, R2, RZ, PT ;  /* 0x000000ff0200720c */ /* 0x004fda0003f05270 */
[----:B------:R-:W-:Y:S05]  /*00f0*/  @!P0 EXIT ;  /* 0x000000000000894d */ /* 0x000fea0003800000 */
[----:B------:R-:W-:Y:S01]  /*0100*/  PRMT R0, R2, 0x8880, RZ ;  /* 0x0000888002007816 */ /* 0x000fe200000000ff */
[----:B------:R-:W0:Y:S01]  /*0110*/  LDCU.64 UR4, c[0x4][0x8] ;  /* 0x01000100ff0477ac */ /* 0x000e220008000a00 */
[----:B------:R-:W-:-:S03]  /*0120*/  MOV R2, 0x0 ;  /* 0x0000000000027802 */ /* 0x000fc60000000f00 */
[----:B------:R1:W-:Y:S03]  /*0130*/  STL [R1], R0 ;  /* 0x0000000001007387 */ /* 0x0003e60000100800 */
[----:B------:R-:W2:Y:S01]  /*0140*/  LDC.64 R2, c[0x4][R2] ;  /* 0x0100000002027b82 */ /* 0x000ea20000000a00 */
[----:B0-----:R-:W-:Y:S02]  /*0150*/  IMAD.U32 R4, RZ, RZ, UR4 ;  /* 0x00000004ff047e24 */ /* 0x001fe4000f8e00ff */
[----:B-1----:R-:W-:-:S07]  /*0160*/  IMAD.U32 R5, RZ, RZ, UR5 ;  /* 0x00000005ff057e24 */ /* 0x002fce000f8e00ff */
[----:B------:R-:W-:-:S07]  /*0170*/  LEPC R20, `(.L_x_0) ;  /* 0x000000001014794e */ /* 0x000fce0000000000 */
[----:B--2---:R-:W-:Y:S05]  /*0180*/  CALL.ABS.NOINC R2 ;  /* 0x0000000002007343 */ /* 0x004fea0003c00000 */
.L_x_0:
[----:B------:R-:W-:Y:S05]  /*0190*/  EXIT ;  /* 0x000000000000794d */ /* 0x000fea0003800000 */
.L_x_1:
[----:B------:R-:W-:-:S00]  /*01a0*/  BRA `(.L_x_1) ;  /* 0xfffffffc00fc7947 */ /* 0x000fc0000383ffff */
[----:B------:R-:W-:-:S00]  /*01b0*/  NOP ;  /* 0x0000000000007918 */ /* 0x000fc00000000000 */
        /* <DEDUP_REMOVED lines=12> */
.L_x_2:


//--------------------- .nv.global.init           --------------------------
	.section	.nv.global.init,"aw",@progbits
.nv.global.init:
	.type		$str,@object
	.size		$str,(.L_0 - $str)
$str:
        /*0000*/ 	.byte	0x43, 0x75, 0x72, 0x72, 0x65, 0x6e, 0x74, 0x20, 0x70, 0x61, 0x74, 0x68, 0x20, 0x65, 0x6c, 0x65
        /*0010*/ 	.byte	0x6d, 0x65, 0x6e, 0x74, 0x20, 0x2d, 0x3e, 0x20, 0x25, 0x63, 0x0a, 0x00
.L_0:


//--------------------- .nv.shared.reserved.0     --------------------------
	.section	.nv.shared.reserved.0,"aw",@nobits
	.weak		__nv_reservedSMEM_offset_0_alias
	.size		__nv_reservedSMEM_offset_0_alias, 0, 64
	.other		__nv_reservedSMEM_offset_0_alias,@"STO_CUDA_RESERVED_SHARED STV_DEFAULT"
__nv_reservedSMEM_offset_0_alias:
	.zero		0
	.zero		64


//--------------------- .nv.constant0._Z18search_target_filePcS_ --------------------------
	.section	.nv.constant0._Z18search_target_filePcS_,"a",@progbits
	.sectionflags	@""
	.align	4
.nv.constant0._Z18search_target_filePcS_:
	.zero		912


//--------------------- SYMBOLS --------------------------

	.type		.nv.reservedSmem.offset0,@object
	.size		.nv.reservedSmem.offset0,0x4
	.type		vprintf,@function
